	.headerflags	@"EF_CUDA_TEXMODE_UNIFIED EF_CUDA_64BIT_ADDRESS EF_CUDA_ACCELERATORS EF_CUDA_SM90 EF_CUDA_VIRTUAL_SM(EF_CUDA_SM90)"
	.elftype	@"ET_EXEC"


//--------------------- .nv.info                  --------------------------
	.section	.nv.info,"",@"SHT_CUDA_INFO"
	.align	4


	//----- nvinfo : EIATTR_REGCOUNT
	.align		4
        /*0000*/ 	.byte	0x04, 0x2f
        /*0002*/ 	.short	(.L_1 - .L_0)
	.align		4
.L_0:
        /*0004*/ 	.word	index@(triton_poi_fused__to_copy_19)
        /*0008*/ 	.word	0x0000000a


	//----- nvinfo : EIATTR_MIN_STACK_SIZE
	.align		4
.L_1:
        /*000c*/ 	.byte	0x04, 0x12
        /*000e*/ 	.short	(.L_3 - .L_2)
	.align		4
.L_2:
        /*0010*/ 	.word	index@(triton_poi_fused__to_copy_19)
        /*0014*/ 	.word	0x00000000


	//----- nvinfo : EIATTR_FRAME_SIZE
	.align		4
.L_3:
        /*0018*/ 	.byte	0x04, 0x11
        /*001a*/ 	.short	(.L_5 - .L_4)
	.align		4
.L_4:
        /*001c*/ 	.word	index@(triton_poi_fused__to_copy_19)
        /*0020*/ 	.word	0x00000000


	//----- nvinfo : EIATTR_MIN_STACK_SIZE
	.align		4
.L_5:
        /*0024*/ 	.byte	0x04, 0x12
        /*0026*/ 	.short	(.L_7 - .L_6)
	.align		4
.L_6:
        /*0028*/ 	.word	index@(triton_poi_fused__to_copy_19)
        /*002c*/ 	.word	0x00000000
.L_7:


//--------------------- .nv.info.triton_poi_fused__to_copy_19 --------------------------
	.section	.nv.info.triton_poi_fused__to_copy_19,"",@"SHT_CUDA_INFO"
	.sectionflags	@""
	.align	4


	//----- nvinfo : EIATTR_CUDA_API_VERSION
	.align		4
        /*0000*/ 	.byte	0x04, 0x37
        /*0002*/ 	.short	(.L_9 - .L_8)
.L_8:
        /*0004*/ 	.word	0x0000007c


	//----- nvinfo : EIATTR_KPARAM_INFO
	.align		4
.L_9:
        /*0008*/ 	.byte	0x04, 0x17
        /*000a*/ 	.short	(.L_11 - .L_10)
.L_10:
        /*000c*/ 	.word	0x00000000
        /*0010*/ 	.short	0x0001
        /*0012*/ 	.short	0x0008
        /*0014*/ 	.byte	0x00, 0xf0, 0x11, 0x00


	//----- nvinfo : EIATTR_KPARAM_INFO
	.align		4
.L_11:
        /*0018*/ 	.byte	0x04, 0x17
        /*001a*/ 	.short	(.L_13 - .L_12)
.L_12:
        /*001c*/ 	.word	0x00000000
        /*0020*/ 	.short	0x0000
        /*0022*/ 	.short	0x0000
        /*0024*/ 	.byte	0x00, 0xf4, 0x21, 0x00


	//----- nvinfo : EIATTR_SPARSE_MMA_MASK
	.align		4
.L_13:
        /*0028*/ 	.byte	0x03, 0x50
        /*002a*/ 	.short	0x0000


	//----- nvinfo : EIATTR_MAXREG_COUNT
	.align		4
        /*002c*/ 	.byte	0x03, 0x1b
        /*002e*/ 	.short	0x00ff


	//----- nvinfo : EIATTR_EXIT_INSTR_OFFSETS
	.align		4
        /*0030*/ 	.byte	0x04, 0x1c
        /*0032*/ 	.short	(.L_15 - .L_14)


	//   ....[0]....
.L_14:
        /*0034*/ 	.word	0x00000100


	//   ....[1]....
        /*0038*/ 	.word	0x00000130


	//----- nvinfo : EIATTR_REQNTID
	.align		4
.L_15:
        /*003c*/ 	.byte	0x04, 0x10
        /*003e*/ 	.short	(.L_17 - .L_16)
.L_16:
        /*0040*/ 	.word	0x00000020
        /*0044*/ 	.word	0x00000001
        /*0048*/ 	.word	0x00000001


	//----- nvinfo : EIATTR_CBANK_PARAM_SIZE
	.align		4
.L_17:
        /*004c*/ 	.byte	0x03, 0x19
        /*004e*/ 	.short	0x000c


	//----- nvinfo : EIATTR_PARAM_CBANK
	.align		4
        /*0050*/ 	.byte	0x04, 0x0a
        /*0052*/ 	.short	(.L_19 - .L_18)
	.align		4
.L_18:
        /*0054*/ 	.word	index@(.nv.constant0.triton_poi_fused__to_copy_19)
        /*0058*/ 	.short	0x0210
        /*005a*/ 	.short	0x000c


	//----- nvinfo : EIATTR_SW_WAR
	.align		4
.L_19:
        /*005c*/ 	.byte	0x04, 0x36
        /*005e*/ 	.short	(.L_21 - .L_20)
.L_20:
        /*0060*/ 	.word	0x00000008
.L_21:


//--------------------- .nv.callgraph             --------------------------
	.section	.nv.callgraph,"",@"SHT_CUDA_CALLGRAPH"
	.align	4
	.sectionentsize	8
	.align		4
        /*0000*/ 	.word	0x00000000
	.align		4
        /*0004*/ 	.word	0xffffffff
	.align		4
        /*0008*/ 	.word	0x00000000
	.align		4
        /*000c*/ 	.word	0xfffffffe
	.align		4
        /*0010*/ 	.word	0x00000000
	.align		4
        /*0014*/ 	.word	0xfffffffd
	.align		4
        /*0018*/ 	.word	0x00000000
	.align		4
        /*001c*/ 	.word	0xfffffffc


//--------------------- .text.triton_poi_fused__to_copy_19 --------------------------
	.section	.text.triton_poi_fused__to_copy_19,"ax",@progbits
	.align	128
        .global         triton_poi_fused__to_copy_19
        .type           triton_poi_fused__to_copy_19,@function
        .size           triton_poi_fused__to_copy_19,(.L_x_1 - triton_poi_fused__to_copy_19)
        .other          triton_poi_fused__to_copy_19,@"STO_CUDA_ENTRY STV_DEFAULT"
triton_poi_fused__to_copy_19:
.text.triton_poi_fused__to_copy_19:
[----:B------:R-:W0:Y:S02]  /*0000*/  LDC R1, c[0x0][0x28] ;  /* 0x00000a00ff017b82 */ /* 0x000e240000000800 */
[----:B------:R-:W1:Y:S01]  /*0010*/  S2R R6, SR_TID.X ;  /* 0x0000000000067919 */ /* 0x000e620000002100 */
[----:B------:R-:W-:Y:S01]  /*0020*/  IMAD.MOV.U32 R7, RZ, RZ, 0x3f000000 ;  /* 0x3f000000ff077424 */ /* 0x000fe200078e00ff */
[----:B------:R-:W2:Y:S01]  /*0030*/  LDC.64 R2, c[0x0][0x210] ;  /* 0x00008400ff027b82 */ /* 0x000ea20000000a00 */
[----:B------:R-:W3:Y:S01]  /*0040*/  S2R R5, SR_CTAID.X ;  /* 0x0000000000057919 */ /* 0x000ee20000002500 */
[C---:B-1----:R-:W-:Y:S02]  /*0050*/  LOP3.LUT R0, R6.reuse, 0x1, RZ, 0xc0, !PT ;  /* 0x0000000106007812 */ /* 0x042fe400078ec0ff */
[----:B------:R-:W-:-:S03]  /*0060*/  LOP3.LUT P0, RZ, R6, 0x1e, RZ, 0xc0, !PT ;  /* 0x0000001e06ff7812 */ /* 0x000fc6000780c0ff */
[----:B---3--:R-:W-:-:S04]  /*0070*/  IMAD R5, R5, 0x2, R0 ;  /* 0x0000000205057824 */ /* 0x008fc800078e0200 */
[C---:B--2---:R-:W-:Y:S01]  /*0080*/  IMAD.WIDE R2, R5.reuse, 0x8, R2 ;  /* 0x0000000805027825 */ /* 0x044fe200078e0202 */
[----:B------:R-:W-:Y:S02]  /*0090*/  I2FP.F32.S32 R0, R5 ;  /* 0x0000000500007245 */ /* 0x000fe40000201400 */
[----:B------:R-:W-:-:S03]  /*00a0*/  ISETP.LT.AND P0, PT, R5, 0x2, !P0 ;  /* 0x000000020500780c */ /* 0x000fc60004701270 */
[----:B------:R-:W-:-:S04]  /*00b0*/  FADD R0, R0, 0.5 ;  /* 0x3f00000000007421 */ /* 0x000fc80000000000 */
[----:B------:R-:W-:-:S05]  /*00c0*/  FFMA R0, R0, R7, -0.5 ;  /* 0xbf00000000007423 */ /* 0x000fca0000000007 */
[----:B------:R-:W-:-:S04]  /*00d0*/  FMNMX R0, RZ, R0, !PT ;  /* 0x00000000ff007209 */ /* 0x000fc80007800000 */
[----:B------:R-:W1:Y:S02]  /*00e0*/  F2I.TRUNC.NTZ R4, R0 ;  /* 0x0000000000047305 */ /* 0x000e64000020f100 */
[----:B-1----:R-:W-:Y:S01]  /*00f0*/  SHF.R.S32.HI R5, RZ, 0x1f, R4 ;  /* 0x0000001fff057819 */ /* 0x002fe20000011404 */
[----:B------:R-:W-:Y:S06]  /*0100*/  @!P0 EXIT ;  /* 0x000000000000894d */ /* 0x000fec0003800000 */
[----:B------:R-:W-:Y:S02]  /*0110*/  ULDC.64 UR4, c[0x0][0x208] ;  /* 0x0000820000047ab9 */ /* 0x000fe40000000a00 */
[----:B------:R-:W-:Y:S01]  /*0120*/  STG.E.64 desc[UR4][R2.64], R4 ;  /* 0x0000000402007986 */ /* 0x000fe2000c101b04 */
[----:B------:R-:W-:Y:S05]  /*0130*/  EXIT ;  /* 0x000000000000794d */ /* 0x000fea0003800000 */
.L_x_0:
[----:B------:R-:W-:-:S00]  /*0140*/  BRA `(.L_x_0) ;  /* 0xfffffffc00fc7947 */ /* 0x000fc0000383ffff */
[----:B------:R-:W-:-:S00]  /*0150*/  NOP ;  /* 0x0000000000007918 */ /* 0x000fc00000000000 */
        /* <DEDUP_REMOVED lines=10> */
.L_x_1:


//--------------------- .nv.constant0.triton_poi_fused__to_copy_19 --------------------------
	.section	.nv.constant0.triton_poi_fused__to_copy_19,"a",@progbits
	.sectionflags	@""
	.align	4
.nv.constant0.triton_poi_fused__to_copy_19:
	.zero		540
